//
// Generated by NVIDIA NVVM Compiler
//
// Compiler Build ID: CL-36424714
// Cuda compilation tools, release 13.0, V13.0.88
// Based on NVVM 20.0.0
//

.version 9.0
.target sm_100
.address_size 64

	// .globl	_Z16trapecioParalleldddiPd
// _ZZ16trapecioParalleldddiPdE16buffer_per_block has been demoted

.visible .entry _Z16trapecioParalleldddiPd(
	.param .f64 _Z16trapecioParalleldddiPd_param_0,
	.param .f64 _Z16trapecioParalleldddiPd_param_1,
	.param .f64 _Z16trapecioParalleldddiPd_param_2,
	.param .u32 _Z16trapecioParalleldddiPd_param_3,
	.param .u64 .ptr .align 1 _Z16trapecioParalleldddiPd_param_4
)
{
	.reg .pred 	%p<12>;
	.reg .b32 	%r<48>;
	.reg .b64 	%rd<8>;
	.reg .b64 	%fd<90>;
	// demoted variable
	.shared .align 8 .b8 _ZZ16trapecioParalleldddiPdE16buffer_per_block[2048];
	ld.param.f64 	%fd14, [_Z16trapecioParalleldddiPd_param_0];
	ld.param.f64 	%fd15, [_Z16trapecioParalleldddiPd_param_2];
	ld.param.u32 	%r24, [_Z16trapecioParalleldddiPd_param_3];
	ld.param.u64 	%rd5, [_Z16trapecioParalleldddiPd_param_4];
	cvta.to.global.u64 	%rd1, %rd5;
	mov.u32 	%r25, %ctaid.x;
	mov.u32 	%r1, %ntid.x;
	mov.u32 	%r2, %tid.x;
	mad.lo.s32 	%r3, %r25, %r1, %r2;
	setp.ge.s32 	%p1, %r3, %r24;
	@%p1 bra 	$L__BB0_16;
	cvt.rn.f64.s32 	%fd16, %r3;
	fma.rn.f64 	%fd17, %fd15, %fd16, %fd14;
	mul.f64 	%fd18, %fd17, %fd17;
	mul.f64 	%fd19, %fd17, %fd18;
	shl.b32 	%r26, %r2, 3;
	mov.u32 	%r27, _ZZ16trapecioParalleldddiPdE16buffer_per_block;
	add.s32 	%r28, %r27, %r26;
	st.shared.f64 	[%r28], %fd19;
	bar.sync 	0;
	setp.ne.s32 	%p2, %r2, 0;
	@%p2 bra 	$L__BB0_16;
	and.b32  	%r4, %r1, 15;
	setp.lt.u32 	%p3, %r1, 16;
	mov.f64 	%fd89, 0d0000000000000000;
	mov.b32 	%r44, 0;
	@%p3 bra 	$L__BB0_5;
	and.b32  	%r44, %r1, 2032;
	add.s32 	%r41, %r27, 64;
	and.b32  	%r32, %r1, -16;
	neg.s32 	%r42, %r32;
	mov.f64 	%fd89, 0d0000000000000000;
$L__BB0_4:
	.pragma "nounroll";
	ld.shared.f64 	%fd23, [%r41+-64];
	add.f64 	%fd24, %fd89, %fd23;
	ld.shared.f64 	%fd25, [%r41+-56];
	add.f64 	%fd26, %fd24, %fd25;
	ld.shared.f64 	%fd27, [%r41+-48];
	add.f64 	%fd28, %fd26, %fd27;
	ld.shared.f64 	%fd29, [%r41+-40];
	add.f64 	%fd30, %fd28, %fd29;
	ld.shared.f64 	%fd31, [%r41+-32];
	add.f64 	%fd32, %fd30, %fd31;
	ld.shared.f64 	%fd33, [%r41+-24];
	add.f64 	%fd34, %fd32, %fd33;
	ld.shared.f64 	%fd35, [%r41+-16];
	add.f64 	%fd36, %fd34, %fd35;
	ld.shared.f64 	%fd37, [%r41+-8];
	add.f64 	%fd38, %fd36, %fd37;
	ld.shared.f64 	%fd39, [%r41];
	add.f64 	%fd40, %fd38, %fd39;
	ld.shared.f64 	%fd41, [%r41+8];
	add.f64 	%fd42, %fd40, %fd41;
	ld.shared.f64 	%fd43, [%r41+16];
	add.f64 	%fd44, %fd42, %fd43;
	ld.shared.f64 	%fd45, [%r41+24];
	add.f64 	%fd46, %fd44, %fd45;
	ld.shared.f64 	%fd47, [%r41+32];
	add.f64 	%fd48, %fd46, %fd47;
	ld.shared.f64 	%fd49, [%r41+40];
	add.f64 	%fd50, %fd48, %fd49;
	ld.shared.f64 	%fd51, [%r41+48];
	add.f64 	%fd52, %fd50, %fd51;
	ld.shared.f64 	%fd53, [%r41+56];
	add.f64 	%fd89, %fd52, %fd53;
	add.s32 	%r42, %r42, 16;
	add.s32 	%r41, %r41, 128;
	setp.ne.s32 	%p4, %r42, 0;
	@%p4 bra 	$L__BB0_4;
$L__BB0_5:
	setp.eq.s32 	%p5, %r4, 0;
	@%p5 bra 	$L__BB0_14;
	and.b32  	%r12, %r1, 7;
	setp.lt.u32 	%p6, %r4, 8;
	@%p6 bra 	$L__BB0_8;
	shl.b32 	%r33, %r44, 3;
	add.s32 	%r35, %r27, %r33;
	ld.shared.f64 	%fd55, [%r35];
	add.f64 	%fd56, %fd89, %fd55;
	ld.shared.f64 	%fd57, [%r35+8];
	add.f64 	%fd58, %fd56, %fd57;
	ld.shared.f64 	%fd59, [%r35+16];
	add.f64 	%fd60, %fd58, %fd59;
	ld.shared.f64 	%fd61, [%r35+24];
	add.f64 	%fd62, %fd60, %fd61;
	ld.shared.f64 	%fd63, [%r35+32];
	add.f64 	%fd64, %fd62, %fd63;
	ld.shared.f64 	%fd65, [%r35+40];
	add.f64 	%fd66, %fd64, %fd65;
	ld.shared.f64 	%fd67, [%r35+48];
	add.f64 	%fd68, %fd66, %fd67;
	ld.shared.f64 	%fd69, [%r35+56];
	add.f64 	%fd89, %fd68, %fd69;
	add.s32 	%r44, %r44, 8;
$L__BB0_8:
	setp.eq.s32 	%p7, %r12, 0;
	@%p7 bra 	$L__BB0_14;
	and.b32  	%r15, %r1, 3;
	setp.lt.u32 	%p8, %r12, 4;
	@%p8 bra 	$L__BB0_11;
	shl.b32 	%r36, %r44, 3;
	add.s32 	%r38, %r27, %r36;
	ld.shared.f64 	%fd71, [%r38];
	add.f64 	%fd72, %fd89, %fd71;
	ld.shared.f64 	%fd73, [%r38+8];
	add.f64 	%fd74, %fd72, %fd73;
	ld.shared.f64 	%fd75, [%r38+16];
	add.f64 	%fd76, %fd74, %fd75;
	ld.shared.f64 	%fd77, [%r38+24];
	add.f64 	%fd89, %fd76, %fd77;
	add.s32 	%r44, %r44, 4;
$L__BB0_11:
	setp.eq.s32 	%p9, %r15, 0;
	@%p9 bra 	$L__BB0_14;
	shl.b32 	%r39, %r44, 3;
	add.s32 	%r47, %r27, %r39;
	neg.s32 	%r46, %r15;
$L__BB0_13:
	.pragma "nounroll";
	ld.shared.f64 	%fd78, [%r47];
	add.f64 	%fd89, %fd89, %fd78;
	add.s32 	%r47, %r47, 8;
	add.s32 	%r46, %r46, 1;
	setp.ne.s32 	%p10, %r46, 0;
	@%p10 bra 	$L__BB0_13;
$L__BB0_14:
	ld.global.u64 	%rd7, [%rd1];
$L__BB0_15:
	mov.b64 	%fd79, %rd7;
	add.f64 	%fd80, %fd89, %fd79;
	mov.b64 	%rd6, %fd80;
	atom.relaxed.global.cas.b64 	%rd4, [%rd1], %rd7, %rd6;
	setp.ne.s64 	%p11, %rd7, %rd4;
	mov.u64 	%rd7, %rd4;
	@%p11 bra 	$L__BB0_15;
$L__BB0_16:
	ret;

}


// ===== COMPILED SASS (sm_100) =====

	.target	sm_100

	.elftype	@"ET_EXEC"


//--------------------- .note.nv.tkinfo           --------------------------
	.section	.note.nv.tkinfo,"",@"SHT_NOTE"
	.sectionflags	@"SHF_NOTE_NV_TKINFO"
	.tkinfo
        /*0018*/ 	.word	0x00000002
        /*0030*/ 	.string	""
        /*0030*/ 	.string	"ptxas"
        /*0030*/ 	.string	"Cuda compilation tools, release 13.0, V13.0.88"
        /*0030*/ 	.string	"Build cuda_13.0.r13.0/compiler.36424714_0"
        /*0030*/ 	.string	"-arch sm_100 -m 64 "



//--------------------- .note.nv.cuinfo           --------------------------
	.section	.note.nv.cuinfo,"",@"SHT_NOTE"
	.sectionflags	@"SHF_NOTE_NV_CUINFO"
        /*0018*/ 	.short	0x0002
        /*001a*/ 	.short	0x0064
        /*001c*/ 	.short	0x0082
	.zero		2


//--------------------- .nv.info                  --------------------------
	.section	.nv.info,"",@"SHT_CUDA_INFO"
	.align	4


	//----- nvinfo : EIATTR_REGCOUNT
	.align		4
        /*0000*/ 	.byte	0x04, 0x2f
        /*0002*/ 	.short	(.L_1 - .L_0)
	.align		4
.L_0:
        /*0004*/ 	.word	index@(_Z16trapecioParalleldddiPd)
        /*0008*/ 	.word	0x00000015


	//----- nvinfo : EIATTR_FRAME_SIZE
	.align		4
.L_1:
        /*000c*/ 	.byte	0x04, 0x11
        /*000e*/ 	.short	(.L_3 - .L_2)
	.align		4
.L_2:
        /*0010*/ 	.word	index@(_Z16trapecioParalleldddiPd)
        /*0014*/ 	.word	0x00000000


	//----- nvinfo : EIATTR_MIN_STACK_SIZE
	.align		4
.L_3:
        /*0018*/ 	.byte	0x04, 0x12
        /*001a*/ 	.short	(.L_5 - .L_4)
	.align		4
.L_4:
        /*001c*/ 	.word	index@(_Z16trapecioParalleldddiPd)
        /*0020*/ 	.word	0x00000000
.L_5:


//--------------------- .nv.compat                --------------------------
	.section	.nv.compat,"",@"SHT_CUDA_COMPAT_INFO"
	.align	4
        /*0000*/ 	.byte	0x02, 0x09, 0x00, 0x00, 0x02, 0x02, 0x01, 0x00, 0x02, 0x05, 0x05, 0x00, 0x03, 0x07, 0x01, 0x01
        /*0010*/ 	.byte	0x02, 0x03, 0x00, 0x00, 0x02, 0x06, 0x01, 0x00, 0x04, 0x0b, 0x08, 0x00, 0x01, 0x00, 0x00, 0x00
        /*0020*/ 	.byte	0x00, 0x00, 0x00, 0x00


//--------------------- .nv.info._Z16trapecioParalleldddiPd --------------------------
	.section	.nv.info._Z16trapecioParalleldddiPd,"",@"SHT_CUDA_INFO"
	.sectionflags	@""
	.align	4


	//----- nvinfo : EIATTR_CUDA_API_VERSION
	.align		4
        /*0000*/ 	.byte	0x04, 0x37
        /*0002*/ 	.short	(.L_7 - .L_6)
.L_6:
        /*0004*/ 	.word	0x00000082


	//----- nvinfo : EIATTR_KPARAM_INFO
	.align		4
.L_7:
        /*0008*/ 	.byte	0x04, 0x17
        /*000a*/ 	.short	(.L_9 - .L_8)
.L_8:
        /*000c*/ 	.word	0x00000000
        /*0010*/ 	.short	0x0004
        /*0012*/ 	.short	0x0020
        /*0014*/ 	.byte	0x00, 0xf5, 0x21, 0x00


	//----- nvinfo : EIATTR_KPARAM_INFO
	.align		4
.L_9:
        /*0018*/ 	.byte	0x04, 0x17
        /*001a*/ 	.short	(.L_11 - .L_10)
.L_10:
        /*001c*/ 	.word	0x00000000
        /*0020*/ 	.short	0x0003
        /*0022*/ 	.short	0x0018
        /*0024*/ 	.byte	0x00, 0xf0, 0x11, 0x00


	//----- nvinfo : EIATTR_KPARAM_INFO
	.align		4
.L_11:
        /*0028*/ 	.byte	0x04, 0x17
        /*002a*/ 	.short	(.L_13 - .L_12)
.L_12:
        /*002c*/ 	.word	0x00000000
        /*0030*/ 	.short	0x0002
        /*0032*/ 	.short	0x0010
        /*0034*/ 	.byte	0x00, 0xf0, 0x21, 0x00


	//----- nvinfo : EIATTR_KPARAM_INFO
	.align		4
.L_13:
        /*0038*/ 	.byte	0x04, 0x17
        /*003a*/ 	.short	(.L_15 - .L_14)
.L_14:
        /*003c*/ 	.word	0x00000000
        /*0040*/ 	.short	0x0001
        /*0042*/ 	.short	0x0008
        /*0044*/ 	.byte	0x00, 0xf0, 0x21, 0x00


	//----- nvinfo : EIATTR_KPARAM_INFO
	.align		4
.L_15:
        /*0048*/ 	.byte	0x04, 0x17
        /*004a*/ 	.short	(.L_17 - .L_16)
.L_16:
        /*004c*/ 	.word	0x00000000
        /*0050*/ 	.short	0x0000
        /*0052*/ 	.short	0x0000
        /*0054*/ 	.byte	0x00, 0xf0, 0x21, 0x00


	//----- nvinfo : EIATTR_SPARSE_MMA_MASK
	.align		4
.L_17:
        /*0058*/ 	.byte	0x03, 0x50
        /*005a*/ 	.short	0x0000


	//----- nvinfo : EIATTR_MAXREG_COUNT
	.align		4
        /*005c*/ 	.byte	0x03, 0x1b
        /*005e*/ 	.short	0x00ff


	//----- nvinfo : EIATTR_NUM_BARRIERS
	.align		4
        /*0060*/ 	.byte	0x02, 0x4c
        /*0062*/ 	.byte	0x01
	.zero		1


	//----- nvinfo : EIATTR_MERCURY_ISA_VERSION
	.align		4
        /*0064*/ 	.byte	0x03, 0x5f
        /*0066*/ 	.short	0x0101


	//----- nvinfo : EIATTR_VRC_CTA_INIT_COUNT
	.align		4
        /*0068*/ 	.byte	0x02, 0x4a
	.zero		1
	.zero		1


	//----- nvinfo : EIATTR_EXIT_INSTR_OFFSETS
	.align		4
        /*006c*/ 	.byte	0x04, 0x1c
        /*006e*/ 	.short	(.L_19 - .L_18)


	//   ....[0]....
.L_18:
        /*0070*/ 	.word	0x00000070


	//   ....[1]....
        /*0074*/ 	.word	0x00000150


	//   ....[2]....
        /*0078*/ 	.word	0x00000710


	//----- nvinfo : EIATTR_CRS_STACK_SIZE
	.align		4
.L_19:
        /*007c*/ 	.byte	0x04, 0x1e
        /*007e*/ 	.short	(.L_21 - .L_20)
.L_20:
        /*0080*/ 	.word	0x00000000


	//----- nvinfo : EIATTR_CBANK_PARAM_SIZE
	.align		4
.L_21:
        /*0084*/ 	.byte	0x03, 0x19
        /*0086*/ 	.short	0x0028


	//----- nvinfo : EIATTR_PARAM_CBANK
	.align		4
        /*0088*/ 	.byte	0x04, 0x0a
        /*008a*/ 	.short	(.L_23 - .L_22)
	.align		4
.L_22:
        /*008c*/ 	.word	index@(.nv.constant0._Z16trapecioParalleldddiPd)
        /*0090*/ 	.short	0x0380
        /*0092*/ 	.short	0x0028


	//----- nvinfo : EIATTR_SW_WAR
	.align		4
.L_23:
        /*0094*/ 	.byte	0x04, 0x36
        /*0096*/ 	.short	(.L_25 - .L_24)
.L_24:
        /*0098*/ 	.word	0x00000008
.L_25:


//--------------------- .nv.callgraph             --------------------------
	.section	.nv.callgraph,"",@"SHT_CUDA_CALLGRAPH"
	.align	4
	.sectionentsize	8
	.align		4
        /*0000*/ 	.word	0x00000000
	.align		4
        /*0004*/ 	.word	0xffffffff
	.align		4
        /*0008*/ 	.word	0x00000000
	.align		4
        /*000c*/ 	.word	0xfffffffe
	.align		4
        /*0010*/ 	.word	0x00000000
	.align		4
        /*0014*/ 	.word	0xfffffffd
	.align		4
        /*0018*/ 	.word	0x00000000
	.align		4
        /*001c*/ 	.word	0xfffffffc


//--------------------- .text._Z16trapecioParalleldddiPd --------------------------
	.section	.text._Z16trapecioParalleldddiPd,"ax",@progbits
	.align	128
        .global         _Z16trapecioParalleldddiPd
        .type           _Z16trapecioParalleldddiPd,@function
        .size           _Z16trapecioParalleldddiPd,(.L_x_8 - _Z16trapecioParalleldddiPd)
        .other          _Z16trapecioParalleldddiPd,@"STO_CUDA_ENTRY STV_DEFAULT"
_Z16trapecioParalleldddiPd:
.text._Z16trapecioParalleldddiPd:
[----:B------:R-:W-:Y:S01]  /*0000*/  LDC R1, c[0x0][0x37c] ;  /* 0x0000df00ff017b82 */ /* 0x000fe20000000800 */
[----:B------:R-:W0:Y:S07]  /*0010*/  S2R R7, SR_TID.X ;  /* 0x0000000000077919 */ /* 0x000e2e0000002100 */
[----:B------:R-:W0:Y:S01]  /*0020*/  S2UR UR4, SR_CTAID.X ;  /* 0x00000000000479c3 */ /* 0x000e220000002500 */
[----:B------:R-:W1:Y:S07]  /*0030*/  LDCU UR5, c[0x0][0x398] ;  /* 0x00007300ff0577ac */ /* 0x000e6e0008000800 */
[----:B------:R-:W0:Y:S02]  /*0040*/  LDC R0, c[0x0][0x360] ;  /* 0x0000d800ff007b82 */ /* 0x000e240000000800 */
[----:B0-----:R-:W-:-:S05]  /*0050*/  IMAD R6, R0, UR4, R7 ;  /* 0x0000000400067c24 */ /* 0x001fca000f8e0207 */
[----:B-1----:R-:W-:-:S13]  /*0060*/  ISETP.GE.AND P0, PT, R6, UR5, PT ;  /* 0x0000000506007c0c */ /* 0x002fda000bf06270 */
[----:B------:R-:W-:Y:S05]  /*0070*/  @P0 EXIT ;  /* 0x000000000000094d */ /* 0x000fea0003800000 */
[----:B------:R-:W0:Y:S01]  /*0080*/  LDC.64 R4, c[0x0][0x380] ;  /* 0x0000e000ff047b82 */ /* 0x000e220000000a00 */
[----:B------:R-:W0:Y:S01]  /*0090*/  LDCU.64 UR6, c[0x0][0x390] ;  /* 0x00007200ff0677ac */ /* 0x000e220008000a00 */
[----:B------:R-:W0:Y:S01]  /*00a0*/  I2F.F64 R2, R6 ;  /* 0x0000000600027312 */ /* 0x000e220000201c00 */
[----:B------:R-:W-:Y:S01]  /*00b0*/  ISETP.NE.AND P0, PT, R7, RZ, PT ;  /* 0x000000ff0700720c */ /* 0x000fe20003f05270 */
[----:B------:R-:W-:-:S04]  /*00c0*/  UMOV UR4, 0x400 ;  /* 0x0000040000047882 */ /* 0x000fc80000000000 */
[----:B------:R-:W1:Y:S01]  /*00d0*/  S2UR UR5, SR_CgaCtaId ;  /* 0x00000000000579c3 */ /* 0x000e620000008800 */
[----:B0-----:R-:W-:-:S08]  /*00e0*/  DFMA R2, R2, UR6, R4 ;  /* 0x0000000602027c2b */ /* 0x001fd00008000004 */
[----:B------:R-:W-:Y:S01]  /*00f0*/  DMUL R4, R2, R2 ;  /* 0x0000000202047228 */ /* 0x000fe20000000000 */
[----:B-1----:R-:W-:-:S07]  /*0100*/  ULEA UR4, UR5, UR4, 0x18 ;  /* 0x0000000405047291 */ /* 0x002fce000f8ec0ff */
[----:B------:R-:W-:Y:S01]  /*0110*/  DMUL R4, R2, R4 ;  /* 0x0000000402047228 */ /* 0x000fe20000000000 */
[----:B------:R-:W-:-:S06]  /*0120*/  LEA R3, R7, UR4, 0x3 ;  /* 0x0000000407037c11 */ /* 0x000fcc000f8e18ff */
[----:B------:R0:W-:Y:S01]  /*0130*/  STS.64 [R3], R4 ;  /* 0x0000000403007388 */ /* 0x0001e20000000a00 */
[----:B------:R-:W-:Y:S06]  /*0140*/  BAR.SYNC.DEFER_BLOCKING 0x0 ;  /* 0x0000000000007b1d */ /* 0x000fec0000010000 */
[----:B------:R-:W-:Y:S05]  /*0150*/  @P0 EXIT ;  /* 0x000000000000094d */ /* 0x000fea0003800000 */
[----:B------:R-:W-:Y:S01]  /*0160*/  ISETP.GE.U32.AND P0, PT, R0, 0x10, PT ;  /* 0x000000100000780c */ /* 0x000fe20003f06070 */
[----:B------:R-:W-:Y:S01]  /*0170*/  IMAD.MOV.U32 R2, RZ, RZ, RZ ;  /* 0x000000ffff027224 */ /* 0x000fe200078e00ff */
[----:B------:R-:W-:-:S11]  /*0180*/  CS2R R16, SRZ ;  /* 0x0000000000107805 */ /* 0x000fd6000001ff00 */
[----:B------:R-:W-:Y:S05]  /*0190*/  @!P0 BRA `(.L_x_0) ;  /* 0x0000000000848947 */ /* 0x000fea0003800000 */
[C---:B0-----:R-:W-:Y:S02]  /*01a0*/  LOP3.LUT R3, R0.reuse, 0xfffffff0, RZ, 0xc0, !PT ;  /* 0xfffffff000037812 */ /* 0x041fe400078ec0ff */
[----:B------:R-:W-:Y:S02]  /*01b0*/  CS2R R16, SRZ ;  /* 0x0000000000107805 */ /* 0x000fe4000001ff00 */
[----:B------:R-:W-:Y:S01]  /*01c0*/  LOP3.LUT R2, R0, 0x7f0, RZ, 0xc0, !PT ;  /* 0x000007f000027812 */ /* 0x000fe200078ec0ff */
[----:B------:R-:W-:Y:S01]  /*01d0*/  UIADD3 UR5, UPT, UPT, UR4, 0x40, URZ ;  /* 0x0000004004057890 */ /* 0x000fe2000fffe0ff */
[----:B------:R-:W-:-:S11]  /*01e0*/  IMAD.MOV R3, RZ, RZ, -R3 ;  /* 0x000000ffff037224 */ /* 0x000fd600078e0a03 */
.L_x_1:
[----:B------:R-:W0:Y:S01]  /*01f0*/  LDS.128 R8, [UR5+-0x40] ;  /* 0xffffc005ff087984 */ /* 0x000e220008000c00 */
[----:B------:R-:W-:-:S03]  /*0200*/  VIADD R3, R3, 0x10 ;  /* 0x0000001003037836 */ /* 0x000fc60000000000 */
[----:B------:R-:W1:Y:S02]  /*0210*/  LDS.128 R12, [UR5+-0x30] ;  /* 0xffffd005ff0c7984 */ /* 0x000e640008000c00 */
[----:B------:R-:W-:Y:S02]  /*0220*/  ISETP.NE.AND P0, PT, R3, RZ, PT ;  /* 0x000000ff0300720c */ /* 0x000fe40003f05270 */
[----:B------:R-:W2:Y:S01]  /*0230*/  LDS.128 R4, [UR5+-0x20] ;  /* 0xffffe005ff047984 */ /* 0x000ea20008000c00 */
[----:B0-----:R-:W-:-:S08]  /*0240*/  DADD R8, R8, R16 ;  /* 0x0000000008087229 */ /* 0x001fd00000000010 */
[----:B------:R-:W-:Y:S02]  /*0250*/  DADD R16, R8, R10 ;  /* 0x0000000008107229 */ /* 0x000fe4000000000a */
[----:B------:R-:W0:Y:S06]  /*0260*/  LDS.128 R8, [UR5+-0x10] ;  /* 0xfffff005ff087984 */ /* 0x000e2c0008000c00 */
[----:B-1----:R-:W-:-:S08]  /*0270*/  DADD R12, R16, R12 ;  /* 0x00000000100c7229 */ /* 0x002fd0000000000c */
[----:B------:R-:W-:Y:S02]  /*0280*/  DADD R16, R12, R14 ;  /* 0x000000000c107229 */ /* 0x000fe4000000000e */
[----:B------:R-:W1:Y:S06]  /*0290*/  LDS.128 R12, [UR5] ;  /* 0x00000005ff0c7984 */ /* 0x000e6c0008000c00 */
[----:B--2---:R-:W-:-:S08]  /*02a0*/  DADD R4, R16, R4 ;  /* 0x0000000010047229 */ /* 0x004fd00000000004 */
[----:B------:R-:W-:Y:S02]  /*02b0*/  DADD R16, R4, R6 ;  /* 0x0000000004107229 */ /* 0x000fe40000000006 */
[----:B------:R-:W2:Y:S06]  /*02c0*/  LDS.128 R4, [UR5+0x10] ;  /* 0x00001005ff047984 */ /* 0x000eac0008000c00 */
[----:B0-----:R-:W-:-:S08]  /*02d0*/  DADD R8, R16, R8 ;  /* 0x0000000010087229 */ /* 0x001fd00000000008 */
[----:B------:R-:W-:Y:S02]  /*02e0*/  DADD R16, R8, R10 ;  /* 0x0000000008107229 */ /* 0x000fe4000000000a */
[----:B------:R-:W0:Y:S06]  /*02f0*/  LDS.128 R8, [UR5+0x20] ;  /* 0x00002005ff087984 */ /* 0x000e2c0008000c00 */
[----:B-1----:R-:W-:-:S08]  /*0300*/  DADD R12, R16, R12 ;  /* 0x00000000100c7229 */ /* 0x002fd0000000000c */
[----:B------:R-:W-:Y:S02]  /*0310*/  DADD R16, R12, R14 ;  /* 0x000000000c107229 */ /* 0x000fe4000000000e */
[----:B------:R-:W1:Y:S01]  /*0320*/  LDS.128 R12, [UR5+0x30] ;  /* 0x00003005ff0c7984 */ /* 0x000e620008000c00 */
[----:B------:R-:W-:-:S05]  /*0330*/  UIADD3 UR5, UPT, UPT, UR5, 0x80, URZ ;  /* 0x0000008005057890 */ /* 0x000fca000fffe0ff */
[----:B--2---:R-:W-:-:S08]  /*0340*/  DADD R4, R16, R4 ;  /* 0x0000000010047229 */ /* 0x004fd00000000004 */
[----:B------:R-:W-:-:S08]  /*0350*/  DADD R4, R4, R6 ;  /* 0x0000000004047229 */ /* 0x000fd00000000006 */
[----:B0-----:R-:W-:-:S08]  /*0360*/  DADD R4, R4, R8 ;  /* 0x0000000004047229 */ /* 0x001fd00000000008 */
[----:B------:R-:W-:-:S08]  /*0370*/  DADD R4, R4, R10 ;  /* 0x0000000004047229 */ /* 0x000fd0000000000a */
[----:B-1----:R-:W-:-:S08]  /*0380*/  DADD R4, R4, R12 ;  /* 0x0000000004047229 */ /* 0x002fd0000000000c */
[----:B------:R-:W-:Y:S01]  /*0390*/  DADD R16, R4, R14 ;  /* 0x0000000004107229 */ /* 0x000fe2000000000e */
[----:B------:R-:W-:Y:S10]  /*03a0*/  @P0 BRA `(.L_x_1) ;  /* 0xfffffffc00900947 */ /* 0x000ff4000383ffff */
.L_x_0:
[----:B0-----:R-:W-:Y:S01]  /*03b0*/  LOP3.LUT R4, R0, 0xf, RZ, 0xc0, !PT ;  /* 0x0000000f00047812 */ /* 0x001fe200078ec0ff */
[----:B------:R-:W0:Y:S03]  /*03c0*/  LDCU.64 UR6, c[0x0][0x358] ;  /* 0x00006b00ff0677ac */ /* 0x000e260008000a00 */
[----:B------:R-:W-:-:S13]  /*03d0*/  ISETP.NE.AND P0, PT, R4, RZ, PT ;  /* 0x000000ff0400720c */ /* 0x000fda0003f05270 */
[----:B------:R-:W-:Y:S05]  /*03e0*/  @!P0 BRA `(.L_x_2) ;  /* 0x0000000000a08947 */ /* 0x000fea0003800000 */
[----:B------:R-:W-:Y:S02]  /*03f0*/  ISETP.GE.U32.AND P0, PT, R4, 0x8, PT ;  /* 0x000000080400780c */ /* 0x000fe40003f06070 */
[----:B------:R-:W-:-:S04]  /*0400*/  LOP3.LUT R3, R0, 0x7, RZ, 0xc0, !PT ;  /* 0x0000000700037812 */ /* 0x000fc800078ec0ff */
[----:B------:R-:W-:-:S07]  /*0410*/  ISETP.NE.AND P1, PT, R3, RZ, PT ;  /* 0x000000ff0300720c */ /* 0x000fce0003f25270 */
[----:B------:R-:W-:Y:S06]  /*0420*/  @!P0 BRA `(.L_x_3) ;  /* 0x0000000000388947 */ /* 0x000fec0003800000 */
[C---:B------:R-:W-:Y:S01]  /*0430*/  LEA R18, R2.reuse, UR4, 0x3 ;  /* 0x0000000402127c11 */ /* 0x040fe2000f8e18ff */
[----:B------:R-:W-:-:S04]  /*0440*/  VIADD R2, R2, 0x8 ;  /* 0x0000000802027836 */ /* 0x000fc80000000000 */
[----:B------:R-:W1:Y:S04]  /*0450*/  LDS.128 R12, [R18] ;  /* 0x00000000120c7984 */ /* 0x000e680000000c00 */
[----:B------:R-:W2:Y:S04]  /*0460*/  LDS.128 R8, [R18+0x10] ;  /* 0x0000100012087984 */ /* 0x000ea80000000c00 */
[----:B------:R-:W3:Y:S01]  /*0470*/  LDS.128 R4, [R18+0x20] ;  /* 0x0000200012047984 */ /* 0x000ee20000000c00 */
[----:B-1----:R-:W-:-:S08]  /*0480*/  DADD R12, R16, R12 ;  /* 0x00000000100c7229 */ /* 0x002fd0000000000c */
[----:B------:R-:W-:Y:S02]  /*0490*/  DADD R16, R12, R14 ;  /* 0x000000000c107229 */ /* 0x000fe4000000000e */
[----:B------:R-:W1:Y:S06]  /*04a0*/  LDS.128 R12, [R18+0x30] ;  /* 0x00003000120c7984 */ /* 0x000e6c0000000c00 */
[----:B--2---:R-:W-:-:S08]  /*04b0*/  DADD R8, R16, R8 ;  /* 0x0000000010087229 */ /* 0x004fd00000000008 */
[----:B------:R-:W-:-:S08]  /*04c0*/  DADD R8, R8, R10 ;  /* 0x0000000008087229 */ /* 0x000fd0000000000a */
[----:B---3--:R-:W-:-:S08]  /*04d0*/  DADD R4, R8, R4 ;  /* 0x0000000008047229 */ /* 0x008fd00000000004 */
[----:B------:R-:W-:-:S08]  /*04e0*/  DADD R4, R4, R6 ;  /* 0x0000000004047229 */ /* 0x000fd00000000006 */
[----:B-1----:R-:W-:-:S08]  /*04f0*/  DADD R4, R4, R12 ;  /* 0x0000000004047229 */ /* 0x002fd0000000000c */
[----:B------:R-:W-:-:S11]  /*0500*/  DADD R16, R4, R14 ;  /* 0x0000000004107229 */ /* 0x000fd6000000000e */
.L_x_3:
        /* <DEDUP_REMOVED lines=8> */
[----:B------:R-:W2:Y:S01]  /*0590*/  LDS.128 R4, [R3+0x10] ;  /* 0x0000100003047984 */ /* 0x000ea20000000c00 */
[----:B-1----:R-:W-:-:S08]  /*05a0*/  DADD R8, R16, R8 ;  /* 0x0000000010087229 */ /* 0x002fd00000000008 */
[----:B------:R-:W-:-:S08]  /*05b0*/  DADD R8, R8, R10 ;  /* 0x0000000008087229 */ /* 0x000fd0000000000a */
[----:B--2---:R-:W-:-:S08]  /*05c0*/  DADD R4, R8, R4 ;  /* 0x0000000008047229 */ /* 0x004fd00000000004 */
[----:B------:R-:W-:-:S11]  /*05d0*/  DADD R16, R4, R6 ;  /* 0x0000000004107229 */ /* 0x000fd60000000006 */
.L_x_4:
[----:B------:R-:W-:Y:S05]  /*05e0*/  @!P1 BRA `(.L_x_2) ;  /* 0x0000000000209947 */ /* 0x000fea0003800000 */
[----:B------:R-:W-:Y:S01]  /*05f0*/  LEA R4, R2, UR4, 0x3 ;  /* 0x0000000402047c11 */ /* 0x000fe2000f8e18ff */
[----:B------:R-:W-:-:S07]  /*0600*/  IMAD.MOV R0, RZ, RZ, -R0 ;  /* 0x000000ffff007224 */ /* 0x000fce00078e0a00 */
.L_x_5:
[----:B------:R1:W2:Y:S01]  /*0610*/  LDS.64 R2, [R4] ;  /* 0x0000000004027984 */ /* 0x0002a20000000a00 */
[----:B------:R-:W-:-:S05]  /*0620*/  VIADD R0, R0, 0x1 ;  /* 0x0000000100007836 */ /* 0x000fca0000000000 */
[----:B------:R-:W-:Y:S01]  /*0630*/  ISETP.NE.AND P0, PT, R0, RZ, PT ;  /* 0x000000ff0000720c */ /* 0x000fe20003f05270 */
[----:B-1----:R-:W-:Y:S01]  /*0640*/  VIADD R4, R4, 0x8 ;  /* 0x0000000804047836 */ /* 0x002fe20000000000 */
[----:B--2---:R-:W-:-:S11]  /*0650*/  DADD R16, R2, R16 ;  /* 0x0000000002107229 */ /* 0x004fd60000000010 */
[----:B------:R-:W-:Y:S05]  /*0660*/  @P0 BRA `(.L_x_5) ;  /* 0xfffffffc00e80947 */ /* 0x000fea000383ffff */
.L_x_2:
[----:B------:R-:W0:Y:S02]  /*0670*/  LDC.64 R2, c[0x0][0x3a0] ;  /* 0x0000e800ff027b82 */ /* 0x000e240000000a00 */
[----:B0-----:R0:W5:Y:S02]  /*0680*/  LDG.E.64 R4, desc[UR6][R2.64] ;  /* 0x0000000602047981 */ /* 0x001164000c1e1b00 */
.L_x_6:
[----:B-----5:R-:W-:Y:S01]  /*0690*/  DADD R6, R4, R16 ;  /* 0x0000000004067229 */ /* 0x020fe20000000010 */
[----:B------:R-:W-:Y:S09]  /*06a0*/  YIELD ;  /* 0x0000000000007946 */ /* 0x000ff20003800000 */
[----:B------:R-:W2:Y:S02]  /*06b0*/  ATOMG.E.CAS.64.STRONG.GPU PT, R6, [R2], R4, R6 ;  /* 0x00000004020673a9 */ /* 0x000ea400001ee506 */
[----:B--2---:R-:W-:Y:S01]  /*06c0*/  ISETP.NE.U32.AND P0, PT, R4, R6, PT ;  /* 0x000000060400720c */ /* 0x004fe20003f05070 */
[----:B------:R-:W-:-:S03]  /*06d0*/  IMAD.MOV.U32 R4, RZ, RZ, R6 ;  /* 0x000000ffff047224 */ /* 0x000fc600078e0006 */
[----:B------:R-:W-:Y:S01]  /*06e0*/  ISETP.NE.AND.EX P0, PT, R5, R7, PT, P0 ;  /* 0x000000070500720c */ /* 0x000fe20003f05300 */
[----:B------:R-:W-:-:S12]  /*06f0*/  IMAD.MOV.U32 R5, RZ, RZ, R7 ;  /* 0x000000ffff057224 */ /* 0x000fd800078e0007 */
[----:B------:R-:W-:Y:S05]  /*0700*/  @P0 BRA `(.L_x_6) ;  /* 0xfffffffc00e00947 */ /* 0x000fea000383ffff */
[----:B------:R-:W-:Y:S05]  /*0710*/  EXIT ;  /* 0x000000000000794d */ /* 0x000fea0003800000 */
.L_x_7:
[----:B------:R-:W-:-:S00]  /*0720*/  BRA `(.L_x_7) ;  /* 0xfffffffc00fc7947 */ /* 0x000fc0000383ffff */
[----:B------:R-:W-:-:S00]  /*0730*/  NOP ;  /* 0x0000000000007918 */ /* 0x000fc00000000000 */
        /* <DEDUP_REMOVED lines=12> */
.L_x_8:


//--------------------- .nv.shared._Z16trapecioParalleldddiPd --------------------------
	.section	.nv.shared._Z16trapecioParalleldddiPd,"aw",@nobits
	.sectionflags	@""
	.align	8
.nv.shared._Z16trapecioParalleldddiPd:
	.zero		3072


//--------------------- .nv.shared.reserved.0     --------------------------
	.section	.nv.shared.reserved.0,"aw",@nobits
	.weak		__nv_reservedSMEM_offset_0_alias
	.size		__nv_reservedSMEM_offset_0_alias, 0, 64
	.other		__nv_reservedSMEM_offset_0_alias,@"STO_CUDA_RESERVED_SHARED STV_DEFAULT"
__nv_reservedSMEM_offset_0_alias:
	.zero		0
	.zero		64


//--------------------- .nv.constant0._Z16trapecioParalleldddiPd --------------------------
	.section	.nv.constant0._Z16trapecioParalleldddiPd,"a",@progbits
	.sectionflags	@""
	.align	4
.nv.constant0._Z16trapecioParalleldddiPd:
	.zero		936


//--------------------- SYMBOLS --------------------------

	.type		.nv.reservedSmem.offset0,@object
	.size		.nv.reservedSmem.offset0,0x4
	.type		.nv.reservedSmem.cap,@object
	.size		.nv.reservedSmem.cap,0x4
